	.headerflags	@"EF_CUDA_TEXMODE_UNIFIED EF_CUDA_64BIT_ADDRESS EF_CUDA_ACCELERATORS EF_CUDA_SM90 EF_CUDA_VIRTUAL_SM(EF_CUDA_SM90)"
	.elftype	@"ET_EXEC"


//--------------------- .nv.info                  --------------------------
	.section	.nv.info,"",@"SHT_CUDA_INFO"
	.align	4


	//----- nvinfo : EIATTR_REGCOUNT
	.align		4
        /*0000*/ 	.byte	0x04, 0x2f
        /*0002*/ 	.short	(.L_1 - .L_0)
	.align		4
.L_0:
        /*0004*/ 	.word	index@(triton_poi_fused_div_sub_0)
        /*0008*/ 	.word	0x0000000a


	//----- nvinfo : EIATTR_MIN_STACK_SIZE
	.align		4
.L_1:
        /*000c*/ 	.byte	0x04, 0x12
        /*000e*/ 	.short	(.L_3 - .L_2)
	.align		4
.L_2:
        /*0010*/ 	.word	index@(triton_poi_fused_div_sub_0)
        /*0014*/ 	.word	0x00000000


	//----- nvinfo : EIATTR_FRAME_SIZE
	.align		4
.L_3:
        /*0018*/ 	.byte	0x04, 0x11
        /*001a*/ 	.short	(.L_5 - .L_4)
	.align		4
.L_4:
        /*001c*/ 	.word	index@(triton_poi_fused_div_sub_0)
        /*0020*/ 	.word	0x00000000


	//----- nvinfo : EIATTR_MIN_STACK_SIZE
	.align		4
.L_5:
        /*0024*/ 	.byte	0x04, 0x12
        /*0026*/ 	.short	(.L_7 - .L_6)
	.align		4
.L_6:
        /*0028*/ 	.word	index@(triton_poi_fused_div_sub_0)
        /*002c*/ 	.word	0x00000000
.L_7:


//--------------------- .nv.info.triton_poi_fused_div_sub_0 --------------------------
	.section	.nv.info.triton_poi_fused_div_sub_0,"",@"SHT_CUDA_INFO"
	.sectionflags	@""
	.align	4


	//----- nvinfo : EIATTR_CUDA_API_VERSION
	.align		4
        /*0000*/ 	.byte	0x04, 0x37
        /*0002*/ 	.short	(.L_9 - .L_8)
.L_8:
        /*0004*/ 	.word	0x0000007c


	//----- nvinfo : EIATTR_KPARAM_INFO
	.align		4
.L_9:
        /*0008*/ 	.byte	0x04, 0x17
        /*000a*/ 	.short	(.L_11 - .L_10)
.L_10:
        /*000c*/ 	.word	0x00000000
        /*0010*/ 	.short	0x0002
        /*0012*/ 	.short	0x0010
        /*0014*/ 	.byte	0x00, 0xf0, 0x11, 0x00


	//----- nvinfo : EIATTR_KPARAM_INFO
	.align		4
.L_11:
        /*0018*/ 	.byte	0x04, 0x17
        /*001a*/ 	.short	(.L_13 - .L_12)
.L_12:
        /*001c*/ 	.word	0x00000000
        /*0020*/ 	.short	0x0001
        /*0022*/ 	.short	0x0008
        /*0024*/ 	.byte	0x00, 0xf4, 0x21, 0x00


	//----- nvinfo : EIATTR_KPARAM_INFO
	.align		4
.L_13:
        /*0028*/ 	.byte	0x04, 0x17
        /*002a*/ 	.short	(.L_15 - .L_14)
.L_14:
        /*002c*/ 	.word	0x00000000
        /*0030*/ 	.short	0x0000
        /*0032*/ 	.short	0x0000
        /*0034*/ 	.byte	0x00, 0xf4, 0x21, 0x00


	//----- nvinfo : EIATTR_SPARSE_MMA_MASK
	.align		4
.L_15:
        /*0038*/ 	.byte	0x03, 0x50
        /*003a*/ 	.short	0x0000


	//----- nvinfo : EIATTR_MAXREG_COUNT
	.align		4
        /*003c*/ 	.byte	0x03, 0x1b
        /*003e*/ 	.short	0x00ff


	//----- nvinfo : EIATTR_EXIT_INSTR_OFFSETS
	.align		4
        /*0040*/ 	.byte	0x04, 0x1c
        /*0042*/ 	.short	(.L_17 - .L_16)


	//   ....[0]....
.L_16:
        /*0044*/ 	.word	0x000000f0


	//   ....[1]....
        /*0048*/ 	.word	0x00000140


	//----- nvinfo : EIATTR_REQNTID
	.align		4
.L_17:
        /*004c*/ 	.byte	0x04, 0x10
        /*004e*/ 	.short	(.L_19 - .L_18)
.L_18:
        /*0050*/ 	.word	0x00000080
        /*0054*/ 	.word	0x00000001
        /*0058*/ 	.word	0x00000001


	//----- nvinfo : EIATTR_CRS_STACK_SIZE
	.align		4
.L_19:
        /*005c*/ 	.byte	0x04, 0x1e
        /*005e*/ 	.short	(.L_21 - .L_20)
.L_20:
        /*0060*/ 	.word	0x00000000


	//----- nvinfo : EIATTR_CBANK_PARAM_SIZE
	.align		4
.L_21:
        /*0064*/ 	.byte	0x03, 0x19
        /*0066*/ 	.short	0x0014


	//----- nvinfo : EIATTR_PARAM_CBANK
	.align		4
        /*0068*/ 	.byte	0x04, 0x0a
        /*006a*/ 	.short	(.L_23 - .L_22)
	.align		4
.L_22:
        /*006c*/ 	.word	index@(.nv.constant0.triton_poi_fused_div_sub_0)
        /*0070*/ 	.short	0x0210
        /*0072*/ 	.short	0x0014


	//----- nvinfo : EIATTR_SW_WAR
	.align		4
.L_23:
        /*0074*/ 	.byte	0x04, 0x36
        /*0076*/ 	.short	(.L_25 - .L_24)
.L_24:
        /*0078*/ 	.word	0x00000008
.L_25:


//--------------------- .nv.callgraph             --------------------------
	.section	.nv.callgraph,"",@"SHT_CUDA_CALLGRAPH"
	.align	4
	.sectionentsize	8
	.align		4
        /*0000*/ 	.word	0x00000000
	.align		4
        /*0004*/ 	.word	0xffffffff
	.align		4
        /*0008*/ 	.word	0x00000000
	.align		4
        /*000c*/ 	.word	0xfffffffe
	.align		4
        /*0010*/ 	.word	0x00000000
	.align		4
        /*0014*/ 	.word	0xfffffffd
	.align		4
        /*0018*/ 	.word	0x00000000
	.align		4
        /*001c*/ 	.word	0xfffffffc


//--------------------- .text.triton_poi_fused_div_sub_0 --------------------------
	.section	.text.triton_poi_fused_div_sub_0,"ax",@progbits
	.align	128
        .global         triton_poi_fused_div_sub_0
        .type           triton_poi_fused_div_sub_0,@function
        .size           triton_poi_fused_div_sub_0,(.L_x_3 - triton_poi_fused_div_sub_0)
        .other          triton_poi_fused_div_sub_0,@"STO_CUDA_ENTRY STV_DEFAULT"
triton_poi_fused_div_sub_0:
.text.triton_poi_fused_div_sub_0:
[----:B------:R-:W0:Y:S02]  /*0000*/  LDC R1, c[0x0][0x28] ;  /* 0x00000a00ff017b82 */ /* 0x000e240000000800 */
[----:B------:R-:W1:Y:S01]  /*0010*/  S2R R0, SR_TID.X ;  /* 0x0000000000007919 */ /* 0x000e620000002100 */
[----:B------:R-:W2:Y:S01]  /*0020*/  LDC.64 R4, c[0x0][0x218] ;  /* 0x00008600ff047b82 */ /* 0x000ea20000000a00 */
[----:B------:R-:W-:Y:S01]  /*0030*/  ULDC.64 UR4, c[0x0][0x208] ;  /* 0x0000820000047ab9 */ /* 0x000fe20000000a00 */
[----:B------:R-:W-:Y:S01]  /*0040*/  BSSY B0, `(.L_x_0) ;  /* 0x000000a000007945 */ /* 0x000fe20003800000 */
[----:B------:R-:W3:Y:S01]  /*0050*/  S2R R7, SR_CTAID.X ;  /* 0x0000000000077919 */ /* 0x000ee20000002500 */
[----:B------:R-:W-:Y:S01]  /*0060*/  HFMA2.MMA R2, -RZ, RZ, 0, 0 ;  /* 0x00000000ff027435 */ /* 0x000fe200000001ff */
[----:B-1----:R-:W-:-:S04]  /*0070*/  LOP3.LUT R0, R0, 0x7f, RZ, 0xc0, !PT ;  /* 0x0000007f00007812 */ /* 0x002fc800078ec0ff */
[----:B---3--:R-:W-:-:S04]  /*0080*/  LEA R7, R7, R0, 0x7 ;  /* 0x0000000007077211 */ /* 0x008fc800078e38ff */
[----:B------:R-:W-:-:S13]  /*0090*/  ISETP.GE.AND P0, PT, R7, 0x100, PT ;  /* 0x000001000700780c */ /* 0x000fda0003f06270 */
[----:B--2---:R-:W-:Y:S05]  /*00a0*/  @P0 BRA `(.L_x_1) ;  /* 0x00000000000c0947 */ /* 0x004fea0003800000 */
[----:B------:R-:W1:Y:S02]  /*00b0*/  LDC.64 R2, c[0x0][0x210] ;  /* 0x00008400ff027b82 */ /* 0x000e640000000a00 */
[----:B-1----:R-:W-:-:S06]  /*00c0*/  IMAD.WIDE R2, R7, 0x4, R2 ;  /* 0x0000000407027825 */ /* 0x002fcc00078e0202 */
[----:B------:R1:W5:Y:S02]  /*00d0*/  LDG.E R2, desc[UR4][R2.64] ;  /* 0x0000000402027981 */ /* 0x000364000c1e1900 */
.L_x_1:
[----:B------:R-:W-:Y:S05]  /*00e0*/  BSYNC B0 ;  /* 0x0000000000007941 */ /* 0x000fea0003800000 */
.L_x_0:
[----:B------:R-:W-:Y:S05]  /*00f0*/  @P0 EXIT ;  /* 0x000000000000094d */ /* 0x000fea0003800000 */
[----:B-----5:R-:W-:Y:S01]  /*0100*/  FADD R0, R2, -4 ;  /* 0xc080000002007421 */ /* 0x020fe20000000000 */
[----:B-1----:R-:W-:-:S04]  /*0110*/  IMAD.WIDE R2, R7, 0x4, R4 ;  /* 0x0000000407027825 */ /* 0x002fc800078e0204 */
[----:B------:R-:W-:-:S05]  /*0120*/  FMUL R5, R0, 0.25 ;  /* 0x3e80000000057820 */ /* 0x000fca0000400000 */
[----:B------:R-:W-:Y:S01]  /*0130*/  STG.E desc[UR4][R2.64], R5 ;  /* 0x0000000502007986 */ /* 0x000fe2000c101904 */
[----:B------:R-:W-:Y:S05]  /*0140*/  EXIT ;  /* 0x000000000000794d */ /* 0x000fea0003800000 */
.L_x_2:
[----:B------:R-:W-:-:S00]  /*0150*/  BRA `(.L_x_2) ;  /* 0xfffffffc00fc7947 */ /* 0x000fc0000383ffff */
[----:B------:R-:W-:-:S00]  /*0160*/  NOP ;  /* 0x0000000000007918 */ /* 0x000fc00000000000 */
        /* <DEDUP_REMOVED lines=9> */
.L_x_3:


//--------------------- .nv.constant0.triton_poi_fused_div_sub_0 --------------------------
	.section	.nv.constant0.triton_poi_fused_div_sub_0,"a",@progbits
	.sectionflags	@""
	.align	4
.nv.constant0.triton_poi_fused_div_sub_0:
	.zero		548
